//
// Generated by NVIDIA NVVM Compiler
//
// Compiler Build ID: CL-36424714
// Cuda compilation tools, release 13.0, V13.0.88
// Based on NVVM 20.0.0
//

.version 9.0
.target sm_100
.address_size 64

	// .globl	_Z4scanPfS_j
// _ZZ4scanPfS_jE7section has been demoted

.visible .entry _Z4scanPfS_j(
	.param .u64 .ptr .align 1 _Z4scanPfS_j_param_0,
	.param .u64 .ptr .align 1 _Z4scanPfS_j_param_1,
	.param .u32 _Z4scanPfS_j_param_2
)
{
	.reg .pred 	%p<23>;
	.reg .b32 	%r<62>;
	.reg .b32 	%f<60>;
	.reg .b64 	%rd<9>;
	// demoted variable
	.shared .align 4 .b8 _ZZ4scanPfS_jE7section[4096];
	ld.param.u64 	%rd1, [_Z4scanPfS_j_param_0];
	ld.param.u64 	%rd2, [_Z4scanPfS_j_param_1];
	ld.param.u32 	%r6, [_Z4scanPfS_j_param_2];
	mov.u32 	%r7, %ntid.x;
	mov.u32 	%r8, %ctaid.x;
	mov.u32 	%r1, %tid.x;
	mad.lo.s32 	%r2, %r7, %r8, %r1;
	setp.ge.u32 	%p1, %r2, %r6;
	shl.b32 	%r9, %r1, 2;
	mov.u32 	%r10, _ZZ4scanPfS_jE7section;
	add.s32 	%r3, %r10, %r9;
	@%p1 bra 	$L__BB0_4;
	setp.ne.s32 	%p2, %r2, 0;
	@%p2 bra 	$L__BB0_3;
	mov.b32 	%r11, 0;
	st.shared.u32 	[_ZZ4scanPfS_jE7section], %r11;
	bra.uni 	$L__BB0_4;
$L__BB0_3:
	cvta.to.global.u64 	%rd3, %rd2;
	mul.wide.s32 	%rd4, %r2, 4;
	add.s64 	%rd5, %rd3, %rd4;
	ld.global.f32 	%f1, [%rd5+-4];
	st.shared.f32 	[%r3], %f1;
$L__BB0_4:
	bar.sync 	0;
	add.s32 	%r4, %r1, 1;
	setp.gt.u32 	%p3, %r1, 511;
	@%p3 bra 	$L__BB0_6;
	shl.b32 	%r12, %r4, 3;
	add.s32 	%r14, %r10, %r12;
	ld.shared.f32 	%f2, [%r14+-8];
	ld.shared.f32 	%f3, [%r14+-4];
	add.f32 	%f4, %f2, %f3;
	st.shared.f32 	[%r14+-4], %f4;
$L__BB0_6:
	bar.sync 	0;
	setp.gt.u32 	%p4, %r1, 255;
	@%p4 bra 	$L__BB0_8;
	shl.b32 	%r15, %r4, 4;
	add.s32 	%r17, %r10, %r15;
	ld.shared.f32 	%f5, [%r17+-12];
	ld.shared.f32 	%f6, [%r17+-4];
	add.f32 	%f7, %f5, %f6;
	st.shared.f32 	[%r17+-4], %f7;
$L__BB0_8:
	bar.sync 	0;
	setp.gt.u32 	%p5, %r1, 127;
	@%p5 bra 	$L__BB0_10;
	shl.b32 	%r18, %r4, 5;
	add.s32 	%r20, %r10, %r18;
	ld.shared.f32 	%f8, [%r20+-20];
	ld.shared.f32 	%f9, [%r20+-4];
	add.f32 	%f10, %f8, %f9;
	st.shared.f32 	[%r20+-4], %f10;
$L__BB0_10:
	bar.sync 	0;
	setp.gt.u32 	%p6, %r1, 63;
	@%p6 bra 	$L__BB0_12;
	shl.b32 	%r21, %r4, 6;
	add.s32 	%r23, %r10, %r21;
	ld.shared.f32 	%f11, [%r23+-36];
	ld.shared.f32 	%f12, [%r23+-4];
	add.f32 	%f13, %f11, %f12;
	st.shared.f32 	[%r23+-4], %f13;
$L__BB0_12:
	bar.sync 	0;
	setp.gt.u32 	%p7, %r1, 31;
	@%p7 bra 	$L__BB0_14;
	shl.b32 	%r24, %r4, 7;
	add.s32 	%r26, %r10, %r24;
	ld.shared.f32 	%f14, [%r26+-68];
	ld.shared.f32 	%f15, [%r26+-4];
	add.f32 	%f16, %f14, %f15;
	st.shared.f32 	[%r26+-4], %f16;
$L__BB0_14:
	bar.sync 	0;
	setp.gt.u32 	%p8, %r1, 15;
	@%p8 bra 	$L__BB0_16;
	shl.b32 	%r27, %r4, 8;
	add.s32 	%r29, %r10, %r27;
	ld.shared.f32 	%f17, [%r29+-132];
	ld.shared.f32 	%f18, [%r29+-4];
	add.f32 	%f19, %f17, %f18;
	st.shared.f32 	[%r29+-4], %f19;
$L__BB0_16:
	bar.sync 	0;
	setp.gt.u32 	%p9, %r1, 7;
	@%p9 bra 	$L__BB0_18;
	shl.b32 	%r30, %r4, 9;
	add.s32 	%r32, %r10, %r30;
	ld.shared.f32 	%f20, [%r32+-260];
	ld.shared.f32 	%f21, [%r32+-4];
	add.f32 	%f22, %f20, %f21;
	st.shared.f32 	[%r32+-4], %f22;
$L__BB0_18:
	bar.sync 	0;
	setp.gt.u32 	%p10, %r1, 3;
	@%p10 bra 	$L__BB0_20;
	shl.b32 	%r33, %r4, 10;
	add.s32 	%r35, %r10, %r33;
	ld.shared.f32 	%f23, [%r35+-516];
	ld.shared.f32 	%f24, [%r35+-4];
	add.f32 	%f25, %f23, %f24;
	st.shared.f32 	[%r35+-4], %f25;
$L__BB0_20:
	bar.sync 	0;
	setp.gt.u32 	%p11, %r1, 1;
	@%p11 bra 	$L__BB0_22;
	shl.b32 	%r36, %r4, 11;
	add.s32 	%r38, %r10, %r36;
	ld.shared.f32 	%f26, [%r38+-1028];
	ld.shared.f32 	%f27, [%r38+-4];
	add.f32 	%f28, %f26, %f27;
	st.shared.f32 	[%r38+-4], %f28;
$L__BB0_22:
	bar.sync 	0;
	setp.ne.s32 	%p12, %r1, 0;
	@%p12 bra 	$L__BB0_24;
	ld.shared.f32 	%f29, [_ZZ4scanPfS_jE7section+2044];
	ld.shared.f32 	%f30, [_ZZ4scanPfS_jE7section+4092];
	add.f32 	%f31, %f29, %f30;
	st.shared.f32 	[_ZZ4scanPfS_jE7section+4092], %f31;
$L__BB0_24:
	setp.ne.s32 	%p13, %r1, 0;
	bar.sync 	0;
	shl.b32 	%r5, %r4, 1;
	@%p13 bra 	$L__BB0_26;
	ld.shared.f32 	%f32, [_ZZ4scanPfS_jE7section+2044];
	ld.shared.f32 	%f33, [_ZZ4scanPfS_jE7section+3068];
	add.f32 	%f34, %f32, %f33;
	st.shared.f32 	[_ZZ4scanPfS_jE7section+3068], %f34;
$L__BB0_26:
	bar.sync 	0;
	setp.gt.u32 	%p14, %r1, 2;
	@%p14 bra 	$L__BB0_28;
	shl.b32 	%r39, %r5, 9;
	add.s32 	%r41, %r10, %r39;
	ld.shared.f32 	%f35, [%r41+-4];
	ld.shared.f32 	%f36, [%r41+508];
	add.f32 	%f37, %f35, %f36;
	st.shared.f32 	[%r41+508], %f37;
$L__BB0_28:
	bar.sync 	0;
	setp.gt.u32 	%p15, %r1, 6;
	@%p15 bra 	$L__BB0_30;
	shl.b32 	%r42, %r5, 8;
	add.s32 	%r44, %r10, %r42;
	ld.shared.f32 	%f38, [%r44+-4];
	ld.shared.f32 	%f39, [%r44+252];
	add.f32 	%f40, %f38, %f39;
	st.shared.f32 	[%r44+252], %f40;
$L__BB0_30:
	bar.sync 	0;
	setp.gt.u32 	%p16, %r1, 14;
	@%p16 bra 	$L__BB0_32;
	shl.b32 	%r45, %r5, 7;
	add.s32 	%r47, %r10, %r45;
	ld.shared.f32 	%f41, [%r47+-4];
	ld.shared.f32 	%f42, [%r47+124];
	add.f32 	%f43, %f41, %f42;
	st.shared.f32 	[%r47+124], %f43;
$L__BB0_32:
	bar.sync 	0;
	setp.gt.u32 	%p17, %r1, 30;
	@%p17 bra 	$L__BB0_34;
	shl.b32 	%r48, %r5, 6;
	add.s32 	%r50, %r10, %r48;
	ld.shared.f32 	%f44, [%r50+-4];
	ld.shared.f32 	%f45, [%r50+60];
	add.f32 	%f46, %f44, %f45;
	st.shared.f32 	[%r50+60], %f46;
$L__BB0_34:
	bar.sync 	0;
	setp.gt.u32 	%p18, %r1, 62;
	@%p18 bra 	$L__BB0_36;
	shl.b32 	%r51, %r5, 5;
	add.s32 	%r53, %r10, %r51;
	ld.shared.f32 	%f47, [%r53+-4];
	ld.shared.f32 	%f48, [%r53+28];
	add.f32 	%f49, %f47, %f48;
	st.shared.f32 	[%r53+28], %f49;
$L__BB0_36:
	bar.sync 	0;
	setp.gt.u32 	%p19, %r1, 126;
	@%p19 bra 	$L__BB0_38;
	shl.b32 	%r54, %r5, 4;
	add.s32 	%r56, %r10, %r54;
	ld.shared.f32 	%f50, [%r56+-4];
	ld.shared.f32 	%f51, [%r56+12];
	add.f32 	%f52, %f50, %f51;
	st.shared.f32 	[%r56+12], %f52;
$L__BB0_38:
	bar.sync 	0;
	setp.gt.u32 	%p20, %r1, 254;
	@%p20 bra 	$L__BB0_40;
	shl.b32 	%r57, %r5, 3;
	add.s32 	%r59, %r10, %r57;
	ld.shared.f32 	%f53, [%r59+-4];
	ld.shared.f32 	%f54, [%r59+4];
	add.f32 	%f55, %f53, %f54;
	st.shared.f32 	[%r59+4], %f55;
$L__BB0_40:
	bar.sync 	0;
	setp.gt.u32 	%p21, %r1, 510;
	@%p21 bra 	$L__BB0_42;
	add.s32 	%r61, %r3, %r9;
	ld.shared.f32 	%f56, [%r61+4];
	ld.shared.f32 	%f57, [%r61+8];
	add.f32 	%f58, %f56, %f57;
	st.shared.f32 	[%r61+8], %f58;
$L__BB0_42:
	setp.ge.u32 	%p22, %r2, %r6;
	bar.sync 	0;
	@%p22 bra 	$L__BB0_44;
	ld.shared.f32 	%f59, [%r3];
	cvta.to.global.u64 	%rd6, %rd1;
	mul.wide.s32 	%rd7, %r2, 4;
	add.s64 	%rd8, %rd6, %rd7;
	st.global.f32 	[%rd8], %f59;
$L__BB0_44:
	ret;

}
	// .globl	_Z4postPfS_j
.visible .entry _Z4postPfS_j(
	.param .u64 .ptr .align 1 _Z4postPfS_j_param_0,
	.param .u64 .ptr .align 1 _Z4postPfS_j_param_1,
	.param .u32 _Z4postPfS_j_param_2
)
{
	.reg .b32 	%r<9>;
	.reg .b32 	%f<4>;
	.reg .b64 	%rd<9>;

	ld.param.u64 	%rd1, [_Z4postPfS_j_param_0];
	ld.param.u64 	%rd2, [_Z4postPfS_j_param_1];
	cvta.to.global.u64 	%rd3, %rd1;
	cvta.to.global.u64 	%rd4, %rd2;
	mov.u32 	%r1, %ntid.x;
	mov.u32 	%r2, %ctaid.x;
	mov.u32 	%r3, %tid.x;
	mad.lo.s32 	%r4, %r1, %r2, %r3;
	shr.s32 	%r5, %r4, 31;
	shr.u32 	%r6, %r5, 23;
	add.s32 	%r7, %r4, %r6;
	shr.s32 	%r8, %r7, 9;
	mul.wide.s32 	%rd5, %r8, 4;
	add.s64 	%rd6, %rd4, %rd5;
	ld.global.f32 	%f1, [%rd6];
	mul.wide.s32 	%rd7, %r4, 4;
	add.s64 	%rd8, %rd3, %rd7;
	ld.global.f32 	%f2, [%rd8];
	add.f32 	%f3, %f1, %f2;
	st.global.f32 	[%rd8], %f3;
	ret;

}


// ===== COMPILED SASS (sm_100) =====

	.target	sm_100

	.elftype	@"ET_EXEC"


//--------------------- .note.nv.tkinfo           --------------------------
	.section	.note.nv.tkinfo,"",@"SHT_NOTE"
	.sectionflags	@"SHF_NOTE_NV_TKINFO"
	.tkinfo
        /*0018*/ 	.word	0x00000002
        /*0030*/ 	.string	""
        /*0030*/ 	.string	"ptxas"
        /*0030*/ 	.string	"Cuda compilation tools, release 13.0, V13.0.88"
        /*0030*/ 	.string	"Build cuda_13.0.r13.0/compiler.36424714_0"
        /*0030*/ 	.string	"-arch sm_100 -m 64 "



//--------------------- .note.nv.cuinfo           --------------------------
	.section	.note.nv.cuinfo,"",@"SHT_NOTE"
	.sectionflags	@"SHF_NOTE_NV_CUINFO"
        /*0018*/ 	.short	0x0002
        /*001a*/ 	.short	0x0064
        /*001c*/ 	.short	0x0082
	.zero		2


//--------------------- .nv.info                  --------------------------
	.section	.nv.info,"",@"SHT_CUDA_INFO"
	.align	4


	//----- nvinfo : EIATTR_REGCOUNT
	.align		4
        /*0000*/ 	.byte	0x04, 0x2f
        /*0002*/ 	.short	(.L_1 - .L_0)
	.align		4
.L_0:
        /*0004*/ 	.word	index@(_Z4scanPfS_j)
        /*0008*/ 	.word	0x0000000e


	//----- nvinfo : EIATTR_FRAME_SIZE
	.align		4
.L_1:
        /*000c*/ 	.byte	0x04, 0x11
        /*000e*/ 	.short	(.L_3 - .L_2)
	.align		4
.L_2:
        /*0010*/ 	.word	index@(_Z4scanPfS_j)
        /*0014*/ 	.word	0x00000000


	//----- nvinfo : EIATTR_REGCOUNT
	.align		4
.L_3:
        /*0018*/ 	.byte	0x04, 0x2f
        /*001a*/ 	.short	(.L_5 - .L_4)
	.align		4
.L_4:
        /*001c*/ 	.word	index@(_Z4postPfS_j)
        /*0020*/ 	.word	0x0000000c


	//----- nvinfo : EIATTR_FRAME_SIZE
	.align		4
.L_5:
        /*0024*/ 	.byte	0x04, 0x11
        /*0026*/ 	.short	(.L_7 - .L_6)
	.align		4
.L_6:
        /*0028*/ 	.word	index@(_Z4postPfS_j)
        /*002c*/ 	.word	0x00000000


	//----- nvinfo : EIATTR_MIN_STACK_SIZE
	.align		4
.L_7:
        /*0030*/ 	.byte	0x04, 0x12
        /*0032*/ 	.short	(.L_9 - .L_8)
	.align		4
.L_8:
        /*0034*/ 	.word	index@(_Z4postPfS_j)
        /*0038*/ 	.word	0x00000000


	//----- nvinfo : EIATTR_MIN_STACK_SIZE
	.align		4
.L_9:
        /*003c*/ 	.byte	0x04, 0x12
        /*003e*/ 	.short	(.L_11 - .L_10)
	.align		4
.L_10:
        /*0040*/ 	.word	index@(_Z4scanPfS_j)
        /*0044*/ 	.word	0x00000000
.L_11:


//--------------------- .nv.compat                --------------------------
	.section	.nv.compat,"",@"SHT_CUDA_COMPAT_INFO"
	.align	4
        /*0000*/ 	.byte	0x02, 0x09, 0x00, 0x00, 0x02, 0x02, 0x01, 0x00, 0x02, 0x05, 0x05, 0x00, 0x03, 0x07, 0x01, 0x01
        /*0010*/ 	.byte	0x02, 0x03, 0x00, 0x00, 0x02, 0x06, 0x01, 0x00, 0x04, 0x0b, 0x08, 0x00, 0x09, 0x00, 0x00, 0x00
        /*0020*/ 	.byte	0x00, 0x00, 0x00, 0x00


//--------------------- .nv.info._Z4postPfS_j     --------------------------
	.section	.nv.info._Z4postPfS_j,"",@"SHT_CUDA_INFO"
	.sectionflags	@""
	.align	4


	//----- nvinfo : EIATTR_CUDA_API_VERSION
	.align		4
        /*0000*/ 	.byte	0x04, 0x37
        /*0002*/ 	.short	(.L_13 - .L_12)
.L_12:
        /*0004*/ 	.word	0x00000082


	//----- nvinfo : EIATTR_KPARAM_INFO
	.align		4
.L_13:
        /*0008*/ 	.byte	0x04, 0x17
        /*000a*/ 	.short	(.L_15 - .L_14)
.L_14:
        /*000c*/ 	.word	0x00000000
        /*0010*/ 	.short	0x0002
        /*0012*/ 	.short	0x0010
        /*0014*/ 	.byte	0x00, 0xf0, 0x11, 0x00


	//----- nvinfo : EIATTR_KPARAM_INFO
	.align		4
.L_15:
        /*0018*/ 	.byte	0x04, 0x17
        /*001a*/ 	.short	(.L_17 - .L_16)
.L_16:
        /*001c*/ 	.word	0x00000000
        /*0020*/ 	.short	0x0001
        /*0022*/ 	.short	0x0008
        /*0024*/ 	.byte	0x00, 0xf5, 0x21, 0x00


	//----- nvinfo : EIATTR_KPARAM_INFO
	.align		4
.L_17:
        /*0028*/ 	.byte	0x04, 0x17
        /*002a*/ 	.short	(.L_19 - .L_18)
.L_18:
        /*002c*/ 	.word	0x00000000
        /*0030*/ 	.short	0x0000
        /*0032*/ 	.short	0x0000
        /*0034*/ 	.byte	0x00, 0xf5, 0x21, 0x00


	//----- nvinfo : EIATTR_SPARSE_MMA_MASK
	.align		4
.L_19:
        /*0038*/ 	.byte	0x03, 0x50
        /*003a*/ 	.short	0x0000


	//----- nvinfo : EIATTR_MAXREG_COUNT
	.align		4
        /*003c*/ 	.byte	0x03, 0x1b
        /*003e*/ 	.short	0x00ff


	//----- nvinfo : EIATTR_MERCURY_ISA_VERSION
	.align		4
        /*0040*/ 	.byte	0x03, 0x5f
        /*0042*/ 	.short	0x0101


	//----- nvinfo : EIATTR_VRC_CTA_INIT_COUNT
	.align		4
        /*0044*/ 	.byte	0x02, 0x4a
	.zero		1
	.zero		1


	//----- nvinfo : EIATTR_EXIT_INSTR_OFFSETS
	.align		4
        /*0048*/ 	.byte	0x04, 0x1c
        /*004a*/ 	.short	(.L_21 - .L_20)


	//   ....[0]....
.L_20:
        /*004c*/ 	.word	0x00000110


	//----- nvinfo : EIATTR_CBANK_PARAM_SIZE
	.align		4
.L_21:
        /*0050*/ 	.byte	0x03, 0x19
        /*0052*/ 	.short	0x0014


	//----- nvinfo : EIATTR_PARAM_CBANK
	.align		4
        /*0054*/ 	.byte	0x04, 0x0a
        /*0056*/ 	.short	(.L_23 - .L_22)
	.align		4
.L_22:
        /*0058*/ 	.word	index@(.nv.constant0._Z4postPfS_j)
        /*005c*/ 	.short	0x0380
        /*005e*/ 	.short	0x0014


	//----- nvinfo : EIATTR_SW_WAR
	.align		4
.L_23:
        /*0060*/ 	.byte	0x04, 0x36
        /*0062*/ 	.short	(.L_25 - .L_24)
.L_24:
        /*0064*/ 	.word	0x00000008
.L_25:


//--------------------- .nv.info._Z4scanPfS_j     --------------------------
	.section	.nv.info._Z4scanPfS_j,"",@"SHT_CUDA_INFO"
	.sectionflags	@""
	.align	4


	//----- nvinfo : EIATTR_CUDA_API_VERSION
	.align		4
        /*0000*/ 	.byte	0x04, 0x37
        /*0002*/ 	.short	(.L_27 - .L_26)
.L_26:
        /*0004*/ 	.word	0x00000082


	//----- nvinfo : EIATTR_KPARAM_INFO
	.align		4
.L_27:
        /*0008*/ 	.byte	0x04, 0x17
        /*000a*/ 	.short	(.L_29 - .L_28)
.L_28:
        /*000c*/ 	.word	0x00000000
        /*0010*/ 	.short	0x0002
        /*0012*/ 	.short	0x0010
        /*0014*/ 	.byte	0x00, 0xf0, 0x11, 0x00


	//----- nvinfo : EIATTR_KPARAM_INFO
	.align		4
.L_29:
        /*0018*/ 	.byte	0x04, 0x17
        /*001a*/ 	.short	(.L_31 - .L_30)
.L_30:
        /*001c*/ 	.word	0x00000000
        /*0020*/ 	.short	0x0001
        /*0022*/ 	.short	0x0008
        /*0024*/ 	.byte	0x00, 0xf5, 0x21, 0x00


	//----- nvinfo : EIATTR_KPARAM_INFO
	.align		4
.L_31:
        /*0028*/ 	.byte	0x04, 0x17
        /*002a*/ 	.short	(.L_33 - .L_32)
.L_32:
        /*002c*/ 	.word	0x00000000
        /*0030*/ 	.short	0x0000
        /*0032*/ 	.short	0x0000
        /*0034*/ 	.byte	0x00, 0xf5, 0x21, 0x00


	//----- nvinfo : EIATTR_SPARSE_MMA_MASK
	.align		4
.L_33:
        /*0038*/ 	.byte	0x03, 0x50
        /*003a*/ 	.short	0x0000


	//----- nvinfo : EIATTR_MAXREG_COUNT
	.align		4
        /*003c*/ 	.byte	0x03, 0x1b
        /*003e*/ 	.short	0x00ff


	//----- nvinfo : EIATTR_NUM_BARRIERS
	.align		4
        /*0040*/ 	.byte	0x02, 0x4c
        /*0042*/ 	.byte	0x01
	.zero		1


	//----- nvinfo : EIATTR_MERCURY_ISA_VERSION
	.align		4
        /*0044*/ 	.byte	0x03, 0x5f
        /*0046*/ 	.short	0x0101


	//----- nvinfo : EIATTR_VRC_CTA_INIT_COUNT
	.align		4
        /*0048*/ 	.byte	0x02, 0x4a
	.zero		1
	.zero		1


	//----- nvinfo : EIATTR_EXIT_INSTR_OFFSETS
	.align		4
        /*004c*/ 	.byte	0x04, 0x1c
        /*004e*/ 	.short	(.L_35 - .L_34)


	//   ....[0]....
.L_34:
        /*0050*/ 	.word	0x00000980


	//   ....[1]....
        /*0054*/ 	.word	0x000009d0


	//----- nvinfo : EIATTR_CRS_STACK_SIZE
	.align		4
.L_35:
        /*0058*/ 	.byte	0x04, 0x1e
        /*005a*/ 	.short	(.L_37 - .L_36)
.L_36:
        /*005c*/ 	.word	0x00000000


	//----- nvinfo : EIATTR_CBANK_PARAM_SIZE
	.align		4
.L_37:
        /*0060*/ 	.byte	0x03, 0x19
        /*0062*/ 	.short	0x0014


	//----- nvinfo : EIATTR_PARAM_CBANK
	.align		4
        /*0064*/ 	.byte	0x04, 0x0a
        /*0066*/ 	.short	(.L_39 - .L_38)
	.align		4
.L_38:
        /*0068*/ 	.word	index@(.nv.constant0._Z4scanPfS_j)
        /*006c*/ 	.short	0x0380
        /*006e*/ 	.short	0x0014


	//----- nvinfo : EIATTR_SW_WAR
	.align		4
.L_39:
        /*0070*/ 	.byte	0x04, 0x36
        /*0072*/ 	.short	(.L_41 - .L_40)
.L_40:
        /*0074*/ 	.word	0x00000008
.L_41:


//--------------------- .nv.callgraph             --------------------------
	.section	.nv.callgraph,"",@"SHT_CUDA_CALLGRAPH"
	.align	4
	.sectionentsize	8
	.align		4
        /*0000*/ 	.word	0x00000000
	.align		4
        /*0004*/ 	.word	0xffffffff
	.align		4
        /*0008*/ 	.word	0x00000000
	.align		4
        /*000c*/ 	.word	0xfffffffe
	.align		4
        /*0010*/ 	.word	0x00000000
	.align		4
        /*0014*/ 	.word	0xfffffffd
	.align		4
        /*0018*/ 	.word	0x00000000
	.align		4
        /*001c*/ 	.word	0xfffffffc


//--------------------- .text._Z4postPfS_j        --------------------------
	.section	.text._Z4postPfS_j,"ax",@progbits
	.align	128
        .global         _Z4postPfS_j
        .type           _Z4postPfS_j,@function
        .size           _Z4postPfS_j,(.L_x_4 - _Z4postPfS_j)
        .other          _Z4postPfS_j,@"STO_CUDA_ENTRY STV_DEFAULT"
_Z4postPfS_j:
.text._Z4postPfS_j:
[----:B------:R-:W-:Y:S01]  /*0000*/  LDC R1, c[0x0][0x37c] ;  /* 0x0000df00ff017b82 */ /* 0x000fe20000000800 */
[----:B------:R-:W0:Y:S01]  /*0010*/  S2R R7, SR_CTAID.X ;  /* 0x0000000000077919 */ /* 0x000e220000002500 */
[----:B------:R-:W0:Y:S06]  /*0020*/  LDCU UR4, c[0x0][0x360] ;  /* 0x00006c00ff0477ac */ /* 0x000e2c0008000800 */
[----:B------:R-:W1:Y:S01]  /*0030*/  LDC.64 R2, c[0x0][0x388] ;  /* 0x0000e200ff027b82 */ /* 0x000e620000000a00 */
[----:B------:R-:W0:Y:S07]  /*0040*/  S2R R0, SR_TID.X ;  /* 0x0000000000007919 */ /* 0x000e2e0000002100 */
[----:B------:R-:W2:Y:S01]  /*0050*/  LDC.64 R4, c[0x0][0x380] ;  /* 0x0000e000ff047b82 */ /* 0x000ea20000000a00 */
[----:B0-----:R-:W-:Y:S01]  /*0060*/  IMAD R7, R7, UR4, R0 ;  /* 0x0000000407077c24 */ /* 0x001fe2000f8e0200 */
[----:B------:R-:W0:Y:S03]  /*0070*/  LDCU.64 UR4, c[0x0][0x358] ;  /* 0x00006b00ff0477ac */ /* 0x000e260008000a00 */
[----:B--2---:R-:W-:Y:S01]  /*0080*/  IMAD.WIDE R4, R7, 0x4, R4 ;  /* 0x0000000407047825 */ /* 0x004fe200078e0204 */
[----:B------:R-:W-:-:S04]  /*0090*/  SHF.R.S32.HI R0, RZ, 0x1f, R7 ;  /* 0x0000001fff007819 */ /* 0x000fc80000011407 */
[----:B------:R-:W-:-:S04]  /*00a0*/  LEA.HI R0, R0, R7, RZ, 0x9 ;  /* 0x0000000700007211 */ /* 0x000fc800078f48ff */
[----:B------:R-:W-:-:S05]  /*00b0*/  SHF.R.S32.HI R9, RZ, 0x9, R0 ;  /* 0x00000009ff097819 */ /* 0x000fca0000011400 */
[----:B-1----:R-:W-:Y:S01]  /*00c0*/  IMAD.WIDE R2, R9, 0x4, R2 ;  /* 0x0000000409027825 */ /* 0x002fe200078e0202 */
[----:B0-----:R-:W2:Y:S05]  /*00d0*/  LDG.E R7, desc[UR4][R4.64] ;  /* 0x0000000404077981 */ /* 0x001eaa000c1e1900 */
[----:B------:R-:W2:Y:S02]  /*00e0*/  LDG.E R2, desc[UR4][R2.64] ;  /* 0x0000000402027981 */ /* 0x000ea4000c1e1900 */
[----:B--2---:R-:W-:-:S05]  /*00f0*/  FADD R7, R2, R7 ;  /* 0x0000000702077221 */ /* 0x004fca0000000000 */
[----:B------:R-:W-:Y:S01]  /*0100*/  STG.E desc[UR4][R4.64], R7 ;  /* 0x0000000704007986 */ /* 0x000fe2000c101904 */
[----:B------:R-:W-:Y:S05]  /*0110*/  EXIT ;  /* 0x000000000000794d */ /* 0x000fea0003800000 */
.L_x_0:
[----:B------:R-:W-:-:S00]  /*0120*/  BRA `(.L_x_0) ;  /* 0xfffffffc00fc7947 */ /* 0x000fc0000383ffff */
[----:B------:R-:W-:-:S00]  /*0130*/  NOP ;  /* 0x0000000000007918 */ /* 0x000fc00000000000 */
        /* <DEDUP_REMOVED lines=12> */
.L_x_4:


//--------------------- .text._Z4scanPfS_j        --------------------------
	.section	.text._Z4scanPfS_j,"ax",@progbits
	.align	128
        .global         _Z4scanPfS_j
        .type           _Z4scanPfS_j,@function
        .size           _Z4scanPfS_j,(.L_x_5 - _Z4scanPfS_j)
        .other          _Z4scanPfS_j,@"STO_CUDA_ENTRY STV_DEFAULT"
_Z4scanPfS_j:
.text._Z4scanPfS_j:
[----:B------:R-:W-:Y:S01]  /*0000*/  LDC R1, c[0x0][0x37c] ;  /* 0x0000df00ff017b82 */ /* 0x000fe20000000800 */
[----:B------:R-:W0:Y:S01]  /*0010*/  S2R R3, SR_TID.X ;  /* 0x0000000000037919 */ /* 0x000e220000002100 */
[----:B------:R-:W1:Y:S06]  /*0020*/  LDCU UR4, c[0x0][0x360] ;  /* 0x00006c00ff0477ac */ /* 0x000e6c0008000800 */
[----:B------:R-:W2:Y:S01]  /*0030*/  S2UR UR5, SR_CgaCtaId ;  /* 0x00000000000579c3 */ /* 0x000ea20000008800 */
[----:B------:R-:W-:Y:S01]  /*0040*/  BSSY.RECONVERGENT B0, `(.L_x_1) ;  /* 0x0000013000007945 */ /* 0x000fe20003800200 */
[----:B------:R-:W1:Y:S01]  /*0050*/  S2R R0, SR_CTAID.X ;  /* 0x0000000000007919 */ /* 0x000e620000002500 */
[----:B------:R-:W3:Y:S01]  /*0060*/  LDCU UR6, c[0x0][0x390] ;  /* 0x00007200ff0677ac */ /* 0x000ee20008000800 */
[----:B0-----:R-:W-:Y:S01]  /*0070*/  ISETP.GT.U32.AND P1, PT, R3, 0x1ff, PT ;  /* 0x000001ff0300780c */ /* 0x001fe20003f24070 */
[----:B-1----:R-:W-:Y:S01]  /*0080*/  IMAD R0, R0, UR4, R3 ;  /* 0x0000000400007c24 */ /* 0x002fe2000f8e0203 */
[----:B------:R-:W-:-:S02]  /*0090*/  UMOV UR4, 0x400 ;  /* 0x0000040000047882 */ /* 0x000fc40000000000 */
[----:B--2---:R-:W-:Y:S02]  /*00a0*/  ULEA UR4, UR5, UR4, 0x18 ;  /* 0x0000000405047291 */ /* 0x004fe4000f8ec0ff */
[----:B---3--:R-:W-:Y:S01]  /*00b0*/  ISETP.GE.U32.AND P0, PT, R0, UR6, PT ;  /* 0x0000000600007c0c */ /* 0x008fe2000bf06070 */
[----:B------:R-:W0:Y:S06]  /*00c0*/  LDCU.64 UR6, c[0x0][0x358] ;  /* 0x00006b00ff0677ac */ /* 0x000e2c0008000a00 */
[C---:B------:R-:W-:Y:S02]  /*00d0*/  @!P1 LEA R9, R3.reuse, UR4, 0x3 ;  /* 0x0000000403099c11 */ /* 0x040fe4000f8e18ff */
[----:B------:R-:W-:-:S04]  /*00e0*/  LEA R2, R3, UR4, 0x2 ;  /* 0x0000000403027c11 */ /* 0x000fc8000f8e10ff */
[----:B------:R-:W-:Y:S05]  /*00f0*/  @P0 BRA `(.L_x_2) ;  /* 0x00000000001c0947 */ /* 0x000fea0003800000 */
[----:B------:R-:W-:-:S13]  /*0100*/  ISETP.NE.AND P2, PT, R0, RZ, PT ;  /* 0x000000ff0000720c */ /* 0x000fda0003f45270 */
[----:B------:R-:W-:Y:S01]  /*0110*/  @!P2 STS [UR4], RZ ;  /* 0x000000ffff00a988 */ /* 0x000fe20008000804 */
[----:B------:R-:W-:Y:S05]  /*0120*/  @!P2 BRA `(.L_x_2) ;  /* 0x000000000010a947 */ /* 0x000fea0003800000 */
[----:B------:R-:W1:Y:S02]  /*0130*/  LDC.64 R4, c[0x0][0x388] ;  /* 0x0000e200ff047b82 */ /* 0x000e640000000a00 */
[----:B-1----:R-:W-:-:S06]  /*0140*/  IMAD.WIDE R4, R0, 0x4, R4 ;  /* 0x0000000400047825 */ /* 0x002fcc00078e0204 */
[----:B0-----:R-:W2:Y:S04]  /*0150*/  LDG.E R5, desc[UR6][R4.64+-0x4] ;  /* 0xfffffc0604057981 */ /* 0x001ea8000c1e1900 */
[----:B--2---:R1:W-:Y:S02]  /*0160*/  STS [R2], R5 ;  /* 0x0000000502007388 */ /* 0x0043e40000000800 */
.L_x_2:
[----:B0-----:R-:W-:Y:S05]  /*0170*/  BSYNC.RECONVERGENT B0 ;  /* 0x0000000000007941 */ /* 0x001fea0003800200 */
.L_x_1:
[----:B------:R-:W-:Y:S01]  /*0180*/  BAR.SYNC.DEFER_BLOCKING 0x0 ;  /* 0x0000000000007b1d */ /* 0x000fe20000010000 */
[----:B------:R-:W-:-:S13]  /*0190*/  ISETP.GT.U32.AND P2, PT, R3, 0xff, PT ;  /* 0x000000ff0300780c */ /* 0x000fda0003f44070 */
[----:B------:R-:W-:Y:S01]  /*01a0*/  @!P2 LEA R8, R3, UR4, 0x4 ;  /* 0x000000040308ac11 */ /* 0x000fe2000f8e20ff */
[----:B-1----:R-:W0:Y:S02]  /*01b0*/  @!P1 LDS.64 R4, [R9] ;  /* 0x0000000009049984 */ /* 0x002e240000000a00 */
[----:B0-----:R-:W-:-:S05]  /*01c0*/  @!P1 FADD R4, R4, R5 ;  /* 0x0000000504049221 */ /* 0x001fca0000000000 */
[----:B------:R-:W-:Y:S01]  /*01d0*/  @!P1 STS [R9+0x4], R4 ;  /* 0x0000040409009388 */ /* 0x000fe20000000800 */
[----:B------:R-:W-:Y:S01]  /*01e0*/  BAR.SYNC.DEFER_BLOCKING 0x0 ;  /* 0x0000000000007b1d */ /* 0x000fe20000010000 */
[----:B------:R-:W-:-:S13]  /*01f0*/  ISETP.GT.U32.AND P1, PT, R3, 0x7f, PT ;  /* 0x0000007f0300780c */ /* 0x000fda0003f24070 */
[----:B------:R-:W-:Y:S01]  /*0200*/  @!P1 LEA R11, R3, UR4, 0x5 ;  /* 0x00000004030b9c11 */ /* 0x000fe2000f8e28ff */
[----:B------:R-:W-:Y:S04]  /*0210*/  @!P2 LDS R5, [R8+0x4] ;  /* 0x000004000805a984 */ /* 0x000fe80000000800 */
[----:B------:R-:W0:Y:S02]  /*0220*/  @!P2 LDS R6, [R8+0xc] ;  /* 0x00000c000806a984 */ /* 0x000e240000000800 */
        /* <DEDUP_REMOVED lines=45> */
[----:B------:R-:W-:-:S05]  /*0500*/  ISETP.NE.AND P2, PT, R3, RZ, PT ;  /* 0x000000ff0300720c */ /* 0x000fca0003f45270 */
[----:B------:R-:W-:Y:S04]  /*0510*/  @!P1 LDS R6, [R11+0x3fc] ;  /* 0x0003fc000b069984 */ /* 0x000fe80000000800 */
[----:B------:R-:W0:Y:S02]  /*0520*/  @!P1 LDS R7, [R11+0x7fc] ;  /* 0x0007fc000b079984 */ /* 0x000e240000000800 */
[----:B0-----:R-:W-:-:S05]  /*0530*/  @!P1 FADD R6, R6, R7 ;  /* 0x0000000706069221 */ /* 0x001fca0000000000 */
[----:B------:R-:W-:Y:S01]  /*0540*/  @!P1 STS [R11+0x7fc], R6 ;  /* 0x0007fc060b009388 */ /* 0x000fe20000000800 */
[----:B------:R-:W-:Y:S01]  /*0550*/  BAR.SYNC.DEFER_BLOCKING 0x0 ;  /* 0x0000000000007b1d */ /* 0x000fe20000010000 */
[----:B------:R-:W-:-:S13]  /*0560*/  ISETP.GT.U32.AND P1, PT, R3, 0x2, PT ;  /* 0x000000020300780c */ /* 0x000fda0003f24070 */
[----:B------:R-:W-:Y:S01]  /*0570*/  @!P1 LEA R9, R3, UR4, 0xa ;  /* 0x0000000403099c11 */ /* 0x000fe2000f8e50ff */
[----:B------:R-:W-:Y:S04]  /*0580*/  @!P2 LDS R4, [UR4+0x7fc] ;  /* 0x0007fc04ff04a984 */ /* 0x000fe80008000800 */
[----:B------:R-:W0:Y:S02]  /*0590*/  @!P2 LDS R7, [UR4+0xffc] ;  /* 0x000ffc04ff07a984 */ /* 0x000e240008000800 */
[----:B0-----:R-:W-:-:S05]  /*05a0*/  @!P2 FADD R4, R4, R7 ;  /* 0x000000070404a221 */ /* 0x001fca0000000000 */
[----:B------:R-:W-:Y:S01]  /*05b0*/  @!P2 STS [UR4+0xffc], R4 ;  /* 0x000ffc04ff00a988 */ /* 0x000fe20008000804 */
[----:B------:R-:W-:Y:S06]  /*05c0*/  BAR.SYNC.DEFER_BLOCKING 0x0 ;  /* 0x0000000000007b1d */ /* 0x000fec0000010000 */
[----:B------:R-:W-:Y:S04]  /*05d0*/  @!P2 LDS R5, [UR4+0x7fc] ;  /* 0x0007fc04ff05a984 */ /* 0x000fe80008000800 */
[----:B------:R-:W0:Y:S02]  /*05e0*/  @!P2 LDS R8, [UR4+0xbfc] ;  /* 0x000bfc04ff08a984 */ /* 0x000e240008000800 */
[----:B0-----:R-:W-:-:S05]  /*05f0*/  @!P2 FADD R5, R5, R8 ;  /* 0x000000080505a221 */ /* 0x001fca0000000000 */
[----:B------:R-:W-:Y:S01]  /*0600*/  @!P2 STS [UR4+0xbfc], R5 ;  /* 0x000bfc05ff00a988 */ /* 0x000fe20008000804 */
        /* <DEDUP_REMOVED lines=44> */
[----:B------:R-:W-:Y:S01]  /*08d0*/  @!P2 IMAD R3, R3, 0x4, R2 ;  /* 0x000000040303a824 */ /* 0x000fe200078e0202 */
[----:B------:R-:W-:Y:S04]  /*08e0*/  @!P1 LDS R6, [R9+0xc] ;  /* 0x00000c0009069984 */ /* 0x000fe80000000800 */
[----:B------:R-:W0:Y:S02]  /*08f0*/  @!P1 LDS R7, [R9+0x14] ;  /* 0x0000140009079984 */ /* 0x000e240000000800 */
[----:B0-----:R-:W-:-:S05]  /*0900*/  @!P1 FADD R6, R6, R7 ;  /* 0x0000000706069221 */ /* 0x001fca0000000000 */
[----:B------:R-:W-:Y:S01]  /*0910*/  @!P1 STS [R9+0x14], R6 ;  /* 0x0000140609009388 */ /* 0x000fe20000000800 */
[----:B------:R-:W-:Y:S06]  /*0920*/  BAR.SYNC.DEFER_BLOCKING 0x0 ;  /* 0x0000000000007b1d */ /* 0x000fec0000010000 */
[----:B------:R-:W-:Y:S04]  /*0930*/  @!P2 LDS R4, [R3+0x4] ;  /* 0x000004000304a984 */ /* 0x000fe80000000800 */
[----:B------:R-:W0:Y:S02]  /*0940*/  @!P2 LDS R7, [R3+0x8] ;  /* 0x000008000307a984 */ /* 0x000e240000000800 */
[----:B0-----:R-:W-:-:S05]  /*0950*/  @!P2 FADD R4, R4, R7 ;  /* 0x000000070404a221 */ /* 0x001fca0000000000 */
[----:B------:R0:W-:Y:S01]  /*0960*/  @!P2 STS [R3+0x8], R4 ;  /* 0x000008040300a388 */ /* 0x0001e20000000800 */
[----:B------:R-:W-:Y:S06]  /*0970*/  BAR.SYNC.DEFER_BLOCKING 0x0 ;  /* 0x0000000000007b1d */ /* 0x000fec0000010000 */
[----:B------:R-:W-:Y:S05]  /*0980*/  @P0 EXIT ;  /* 0x000000000000094d */ /* 0x000fea0003800000 */
[----:B0-----:R-:W0:Y:S01]  /*0990*/  LDS R3, [R2] ;  /* 0x0000000002037984 */ /* 0x001e220000000800 */
[----:B------:R-:W1:Y:S02]  /*09a0*/  LDC.64 R4, c[0x0][0x380] ;  /* 0x0000e000ff047b82 */ /* 0x000e640000000a00 */
[----:B-1----:R-:W-:-:S05]  /*09b0*/  IMAD.WIDE R4, R0, 0x4, R4 ;  /* 0x0000000400047825 */ /* 0x002fca00078e0204 */
[----:B0-----:R-:W-:Y:S01]  /*09c0*/  STG.E desc[UR6][R4.64], R3 ;  /* 0x0000000304007986 */ /* 0x001fe2000c101906 */
[----:B------:R-:W-:Y:S05]  /*09d0*/  EXIT ;  /* 0x000000000000794d */ /* 0x000fea0003800000 */
.L_x_3:
        /* <DEDUP_REMOVED lines=10> */
.L_x_5:


//--------------------- .nv.shared.reserved.0     --------------------------
	.section	.nv.shared.reserved.0,"aw",@nobits
	.weak		__nv_reservedSMEM_offset_0_alias
	.size		__nv_reservedSMEM_offset_0_alias, 0, 64
	.other		__nv_reservedSMEM_offset_0_alias,@"STO_CUDA_RESERVED_SHARED STV_DEFAULT"
__nv_reservedSMEM_offset_0_alias:
	.zero		0
	.zero		64


//--------------------- .nv.shared._Z4scanPfS_j   --------------------------
	.section	.nv.shared._Z4scanPfS_j,"aw",@nobits
	.sectionflags	@""
	.align	4
.nv.shared._Z4scanPfS_j:
	.zero		5120


//--------------------- .nv.constant0._Z4postPfS_j --------------------------
	.section	.nv.constant0._Z4postPfS_j,"a",@progbits
	.sectionflags	@""
	.align	4
.nv.constant0._Z4postPfS_j:
	.zero		916


//--------------------- .nv.constant0._Z4scanPfS_j --------------------------
	.section	.nv.constant0._Z4scanPfS_j,"a",@progbits
	.sectionflags	@""
	.align	4
.nv.constant0._Z4scanPfS_j:
	.zero		916


//--------------------- SYMBOLS --------------------------

	.type		.nv.reservedSmem.offset0,@object
	.size		.nv.reservedSmem.offset0,0x4
	.type		.nv.reservedSmem.cap,@object
	.size		.nv.reservedSmem.cap,0x4
